//
// Generated by NVIDIA NVVM Compiler
//
// Compiler Build ID: CL-36424714
// Cuda compilation tools, release 13.0, V13.0.88
// Based on NVVM 20.0.0
//

.version 9.0
.target sm_100
.address_size 64

	// .globl	_Z21newton_raphson_kernelPdddi

.visible .entry _Z21newton_raphson_kernelPdddi(
	.param .u64 .ptr .align 1 _Z21newton_raphson_kernelPdddi_param_0,
	.param .f64 _Z21newton_raphson_kernelPdddi_param_1,
	.param .f64 _Z21newton_raphson_kernelPdddi_param_2,
	.param .u32 _Z21newton_raphson_kernelPdddi_param_3
)
{
	.reg .pred 	%p<5>;
	.reg .b32 	%r<6>;
	.reg .b64 	%rd<3>;
	.reg .b64 	%fd<12>;

	ld.param.u64 	%rd1, [_Z21newton_raphson_kernelPdddi_param_0];
	ld.param.f64 	%fd11, [_Z21newton_raphson_kernelPdddi_param_1];
	ld.param.f64 	%fd5, [_Z21newton_raphson_kernelPdddi_param_2];
	ld.param.u32 	%r3, [_Z21newton_raphson_kernelPdddi_param_3];
	setp.lt.s32 	%p1, %r3, 1;
	@%p1 bra 	$L__BB0_3;
	mov.b32 	%r5, 0;
$L__BB0_2:
	fma.rn.f64 	%fd6, %fd11, %fd11, 0dC000000000000000;
	add.f64 	%fd7, %fd11, %fd11;
	div.rn.f64 	%fd8, %fd6, %fd7;
	sub.f64 	%fd11, %fd11, %fd8;
	abs.f64 	%fd9, %fd8;
	setp.geu.f64 	%p2, %fd9, %fd5;
	add.s32 	%r5, %r5, 1;
	setp.lt.s32 	%p3, %r5, %r3;
	and.pred  	%p4, %p2, %p3;
	@%p4 bra 	$L__BB0_2;
$L__BB0_3:
	cvta.to.global.u64 	%rd2, %rd1;
	st.global.f64 	[%rd2], %fd11;
	ret;

}


// ===== COMPILED SASS (sm_100) =====

	.target	sm_100

	.elftype	@"ET_EXEC"


//--------------------- .note.nv.tkinfo           --------------------------
	.section	.note.nv.tkinfo,"",@"SHT_NOTE"
	.sectionflags	@"SHF_NOTE_NV_TKINFO"
	.tkinfo
        /*0018*/ 	.word	0x00000002
        /*0030*/ 	.string	""
        /*0030*/ 	.string	"ptxas"
        /*0030*/ 	.string	"Cuda compilation tools, release 13.0, V13.0.88"
        /*0030*/ 	.string	"Build cuda_13.0.r13.0/compiler.36424714_0"
        /*0030*/ 	.string	"-arch sm_100 -m 64 "



//--------------------- .note.nv.cuinfo           --------------------------
	.section	.note.nv.cuinfo,"",@"SHT_NOTE"
	.sectionflags	@"SHF_NOTE_NV_CUINFO"
        /*0018*/ 	.short	0x0002
        /*001a*/ 	.short	0x0064
        /*001c*/ 	.short	0x0082
	.zero		2


//--------------------- .nv.info                  --------------------------
	.section	.nv.info,"",@"SHT_CUDA_INFO"
	.align	4


	//----- nvinfo : EIATTR_REGCOUNT
	.align		4
        /*0000*/ 	.byte	0x04, 0x2f
        /*0002*/ 	.short	(.L_1 - .L_0)
	.align		4
.L_0:
        /*0004*/ 	.word	index@(_Z21newton_raphson_kernelPdddi)
        /*0008*/ 	.word	0x0000001b


	//----- nvinfo : EIATTR_FRAME_SIZE
	.align		4
.L_1:
        /*000c*/ 	.byte	0x04, 0x11
        /*000e*/ 	.short	(.L_3 - .L_2)
	.align		4
.L_2:
        /*0010*/ 	.word	index@($__internal_0_$__cuda_sm20_div_rn_f64_full)
        /*0014*/ 	.word	0x00000000


	//----- nvinfo : EIATTR_FRAME_SIZE
	.align		4
.L_3:
        /*0018*/ 	.byte	0x04, 0x11
        /*001a*/ 	.short	(.L_5 - .L_4)
	.align		4
.L_4:
        /*001c*/ 	.word	index@(_Z21newton_raphson_kernelPdddi)
        /*0020*/ 	.word	0x00000000


	//----- nvinfo : EIATTR_MIN_STACK_SIZE
	.align		4
.L_5:
        /*0024*/ 	.byte	0x04, 0x12
        /*0026*/ 	.short	(.L_7 - .L_6)
	.align		4
.L_6:
        /*0028*/ 	.word	index@(_Z21newton_raphson_kernelPdddi)
        /*002c*/ 	.word	0x00000000
.L_7:


//--------------------- .nv.compat                --------------------------
	.section	.nv.compat,"",@"SHT_CUDA_COMPAT_INFO"
	.align	4
        /*0000*/ 	.byte	0x02, 0x09, 0x00, 0x00, 0x02, 0x02, 0x01, 0x00, 0x02, 0x05, 0x05, 0x00, 0x03, 0x07, 0x01, 0x01
        /*0010*/ 	.byte	0x02, 0x03, 0x00, 0x00, 0x02, 0x06, 0x01, 0x00, 0x04, 0x0b, 0x08, 0x00, 0x01, 0x00, 0x00, 0x00
        /*0020*/ 	.byte	0x00, 0x00, 0x00, 0x00


//--------------------- .nv.info._Z21newton_raphson_kernelPdddi --------------------------
	.section	.nv.info._Z21newton_raphson_kernelPdddi,"",@"SHT_CUDA_INFO"
	.sectionflags	@""
	.align	4


	//----- nvinfo : EIATTR_CUDA_API_VERSION
	.align		4
        /*0000*/ 	.byte	0x04, 0x37
        /*0002*/ 	.short	(.L_9 - .L_8)
.L_8:
        /*0004*/ 	.word	0x00000082


	//----- nvinfo : EIATTR_KPARAM_INFO
	.align		4
.L_9:
        /*0008*/ 	.byte	0x04, 0x17
        /*000a*/ 	.short	(.L_11 - .L_10)
.L_10:
        /*000c*/ 	.word	0x00000000
        /*0010*/ 	.short	0x0003
        /*0012*/ 	.short	0x0018
        /*0014*/ 	.byte	0x00, 0xf0, 0x11, 0x00


	//----- nvinfo : EIATTR_KPARAM_INFO
	.align		4
.L_11:
        /*0018*/ 	.byte	0x04, 0x17
        /*001a*/ 	.short	(.L_13 - .L_12)
.L_12:
        /*001c*/ 	.word	0x00000000
        /*0020*/ 	.short	0x0002
        /*0022*/ 	.short	0x0010
        /*0024*/ 	.byte	0x00, 0xf0, 0x21, 0x00


	//----- nvinfo : EIATTR_KPARAM_INFO
	.align		4
.L_13:
        /*0028*/ 	.byte	0x04, 0x17
        /*002a*/ 	.short	(.L_15 - .L_14)
.L_14:
        /*002c*/ 	.word	0x00000000
        /*0030*/ 	.short	0x0001
        /*0032*/ 	.short	0x0008
        /*0034*/ 	.byte	0x00, 0xf0, 0x21, 0x00


	//----- nvinfo : EIATTR_KPARAM_INFO
	.align		4
.L_15:
        /*0038*/ 	.byte	0x04, 0x17
        /*003a*/ 	.short	(.L_17 - .L_16)
.L_16:
        /*003c*/ 	.word	0x00000000
        /*0040*/ 	.short	0x0000
        /*0042*/ 	.short	0x0000
        /*0044*/ 	.byte	0x00, 0xf5, 0x21, 0x00


	//----- nvinfo : EIATTR_SPARSE_MMA_MASK
	.align		4
.L_17:
        /*0048*/ 	.byte	0x03, 0x50
        /*004a*/ 	.short	0x0000


	//----- nvinfo : EIATTR_MAXREG_COUNT
	.align		4
        /*004c*/ 	.byte	0x03, 0x1b
        /*004e*/ 	.short	0x00ff


	//----- nvinfo : EIATTR_MERCURY_ISA_VERSION
	.align		4
        /*0050*/ 	.byte	0x03, 0x5f
        /*0052*/ 	.short	0x0101


	//----- nvinfo : EIATTR_VRC_CTA_INIT_COUNT
	.align		4
        /*0054*/ 	.byte	0x02, 0x4a
	.zero		1
	.zero		1


	//----- nvinfo : EIATTR_EXIT_INSTR_OFFSETS
	.align		4
        /*0058*/ 	.byte	0x04, 0x1c
        /*005a*/ 	.short	(.L_19 - .L_18)


	//   ....[0]....
.L_18:
        /*005c*/ 	.word	0x00000260


	//----- nvinfo : EIATTR_CRS_STACK_SIZE
	.align		4
.L_19:
        /*0060*/ 	.byte	0x04, 0x1e
        /*0062*/ 	.short	(.L_21 - .L_20)
.L_20:
        /*0064*/ 	.word	0x00000000


	//----- nvinfo : EIATTR_CBANK_PARAM_SIZE
	.align		4
.L_21:
        /*0068*/ 	.byte	0x03, 0x19
        /*006a*/ 	.short	0x001c


	//----- nvinfo : EIATTR_PARAM_CBANK
	.align		4
        /*006c*/ 	.byte	0x04, 0x0a
        /*006e*/ 	.short	(.L_23 - .L_22)
	.align		4
.L_22:
        /*0070*/ 	.word	index@(.nv.constant0._Z21newton_raphson_kernelPdddi)
        /*0074*/ 	.short	0x0380
        /*0076*/ 	.short	0x001c


	//----- nvinfo : EIATTR_SW_WAR
	.align		4
.L_23:
        /*0078*/ 	.byte	0x04, 0x36
        /*007a*/ 	.short	(.L_25 - .L_24)
.L_24:
        /*007c*/ 	.word	0x00000008
.L_25:


//--------------------- .nv.callgraph             --------------------------
	.section	.nv.callgraph,"",@"SHT_CUDA_CALLGRAPH"
	.align	4
	.sectionentsize	8
	.align		4
        /*0000*/ 	.word	0x00000000
	.align		4
        /*0004*/ 	.word	0xffffffff
	.align		4
        /*0008*/ 	.word	0x00000000
	.align		4
        /*000c*/ 	.word	0xfffffffe
	.align		4
        /*0010*/ 	.word	0x00000000
	.align		4
        /*0014*/ 	.word	0xfffffffd
	.align		4
        /*0018*/ 	.word	0x00000000
	.align		4
        /*001c*/ 	.word	0xfffffffc


//--------------------- .text._Z21newton_raphson_kernelPdddi --------------------------
	.section	.text._Z21newton_raphson_kernelPdddi,"ax",@progbits
	.align	128
        .global         _Z21newton_raphson_kernelPdddi
        .type           _Z21newton_raphson_kernelPdddi,@function
        .size           _Z21newton_raphson_kernelPdddi,(.L_x_9 - _Z21newton_raphson_kernelPdddi)
        .other          _Z21newton_raphson_kernelPdddi,@"STO_CUDA_ENTRY STV_DEFAULT"
_Z21newton_raphson_kernelPdddi:
.text._Z21newton_raphson_kernelPdddi:
[----:B------:R-:W-:Y:S01]  /*0000*/  LDC R1, c[0x0][0x37c] ;  /* 0x0000df00ff017b82 */ /* 0x000fe20000000800 */
[----:B------:R-:W0:Y:S01]  /*0010*/  LDCU UR4, c[0x0][0x398] ;  /* 0x00007300ff0477ac */ /* 0x000e220008000800 */
[----:B------:R-:W1:Y:S01]  /*0020*/  LDCU.64 UR8, c[0x0][0x388] ;  /* 0x00007100ff0877ac */ /* 0x000e620008000a00 */
[----:B------:R-:W2:Y:S01]  /*0030*/  LDCU.64 UR6, c[0x0][0x358] ;  /* 0x00006b00ff0677ac */ /* 0x000ea20008000a00 */
[----:B0-----:R-:W-:Y:S01]  /*0040*/  UISETP.GE.AND UP0, UPT, UR4, 0x1, UPT ;  /* 0x000000010400788c */ /* 0x001fe2000bf06270 */
[----:B-1----:R-:W-:Y:S02]  /*0050*/  IMAD.U32 R4, RZ, RZ, UR8 ;  /* 0x00000008ff047e24 */ /* 0x002fe4000f8e00ff */
[----:B------:R-:W-:-:S06]  /*0060*/  IMAD.U32 R5, RZ, RZ, UR9 ;  /* 0x00000009ff057e24 */ /* 0x000fcc000f8e00ff */
[----:B--2---:R-:W-:Y:S05]  /*0070*/  BRA.U !UP0, `(.L_x_0) ;  /* 0x0000000108707547 */ /* 0x004fea000b800000 */
[----:B------:R-:W0:Y:S01]  /*0080*/  LDC R16, c[0x0][0x398] ;  /* 0x0000e600ff107b82 */ /* 0x000e220000000800 */
[----:B------:R-:W1:Y:S01]  /*0090*/  LDCU.64 UR8, c[0x0][0x390] ;  /* 0x00007200ff0877ac */ /* 0x000e620008000a00 */
[----:B------:R-:W-:-:S05]  /*00a0*/  UMOV UR4, URZ ;  /* 0x000000ff00047c82 */ /* 0x000fca0008000000 */
.L_x_2:
[----:B------:R-:W-:Y:S01]  /*00b0*/  DADD R6, R4, R4 ;  /* 0x0000000004067229 */ /* 0x000fe20000000004 */
[----:B------:R-:W-:-:S05]  /*00c0*/  IMAD.MOV.U32 R2, RZ, RZ, 0x1 ;  /* 0x00000001ff027424 */ /* 0x000fca00078e00ff */
[----:B------:R-:W2:Y:S02]  /*00d0*/  MUFU.RCP64H R3, R7 ;  /* 0x0000000700037308 */ /* 0x000ea40000001800 */
[----:B--2---:R-:W-:-:S08]  /*00e0*/  DFMA R8, -R6, R2, 1 ;  /* 0x3ff000000608742b */ /* 0x004fd00000000102 */
[----:B------:R-:W-:-:S08]  /*00f0*/  DFMA R8, R8, R8, R8 ;  /* 0x000000080808722b */ /* 0x000fd00000000008 */
[----:B------:R-:W-:Y:S02]  /*0100*/  DFMA R2, R2, R8, R2 ;  /* 0x000000080202722b */ /* 0x000fe40000000002 */
[----:B------:R-:W-:-:S06]  /*0110*/  DFMA R8, R4, R4, -2 ;  /* 0xc00000000408742b */ /* 0x000fcc0000000004 */
[----:B------:R-:W-:-:S04]  /*0120*/  DFMA R10, -R6, R2, 1 ;  /* 0x3ff00000060a742b */ /* 0x000fc80000000102 */
[----:B------:R-:W-:-:S04]  /*0130*/  FSETP.GEU.AND P1, PT, |R9|, 6.5827683646048100446e-37, PT ;  /* 0x036000000900780b */ /* 0x000fc80003f2e200 */
[----:B------:R-:W-:-:S08]  /*0140*/  DFMA R2, R2, R10, R2 ;  /* 0x0000000a0202722b */ /* 0x000fd00000000002 */
[----:B------:R-:W-:-:S08]  /*0150*/  DMUL R10, R8, R2 ;  /* 0x00000002080a7228 */ /* 0x000fd00000000000 */
[----:B------:R-:W-:-:S08]  /*0160*/  DFMA R12, -R6, R10, R8 ;  /* 0x0000000a060c722b */ /* 0x000fd00000000108 */
[----:B------:R-:W-:-:S10]  /*0170*/  DFMA R2, R2, R12, R10 ;  /* 0x0000000c0202722b */ /* 0x000fd4000000000a */
[----:B------:R-:W-:-:S05]  /*0180*/  FFMA R0, RZ, R7, R3 ;  /* 0x00000007ff007223 */ /* 0x000fca0000000003 */
[----:B------:R-:W-:-:S13]  /*0190*/  FSETP.GT.AND P0, PT, |R0|, 1.469367938527859385e-39, PT ;  /* 0x001000000000780b */ /* 0x000fda0003f04200 */
[----:B------:R-:W-:Y:S05]  /*01a0*/  @P0 BRA P1, `(.L_x_1) ;  /* 0x0000000000100947 */ /* 0x000fea0000800000 */
[----:B------:R-:W-:-:S07]  /*01b0*/  MOV R0, 0x1d0 ;  /* 0x000001d000007802 */ /* 0x000fce0000000f00 */
[----:B01----:R-:W-:Y:S05]  /*01c0*/  CALL.REL.NOINC `($__internal_0_$__cuda_sm20_div_rn_f64_full) ;  /* 0x0000000000287944 */ /* 0x003fea0003c00000 */
[----:B------:R-:W-:Y:S02]  /*01d0*/  IMAD.MOV.U32 R2, RZ, RZ, R14 ;  /* 0x000000ffff027224 */ /* 0x000fe400078e000e */
[----:B------:R-:W-:-:S07]  /*01e0*/  IMAD.MOV.U32 R3, RZ, RZ, R15 ;  /* 0x000000ffff037224 */ /* 0x000fce00078e000f */
.L_x_1:
[----:B------:R-:W-:Y:S01]  /*01f0*/  UIADD3 UR4, UPT, UPT, UR4, 0x1, URZ ;  /* 0x0000000104047890 */ /* 0x000fe2000fffe0ff */
[C---:B-1----:R-:W-:Y:S02]  /*0200*/  DSETP.GEU.AND P1, PT, |R2|.reuse, UR8, PT ;  /* 0x0000000802007e2a */ /* 0x042fe4000bf2e200 */
[----:B------:R-:W-:-:S03]  /*0210*/  DADD R4, -R2, R4 ;  /* 0x0000000002047229 */ /* 0x000fc60000000104 */
[----:B0-----:R-:W-:-:S13]  /*0220*/  ISETP.LE.AND P0, PT, R16, UR4, PT ;  /* 0x0000000410007c0c */ /* 0x001fda000bf03270 */
[----:B------:R-:W-:Y:S05]  /*0230*/  @!P0 BRA P1, `(.L_x_2) ;  /* 0xfffffffc009c8947 */ /* 0x000fea000083ffff */
.L_x_0:
[----:B------:R-:W0:Y:S02]  /*0240*/  LDC.64 R2, c[0x0][0x380] ;  /* 0x0000e000ff027b82 */ /* 0x000e240000000a00 */
[----:B0-----:R-:W-:Y:S01]  /*0250*/  STG.E.64 desc[UR6][R2.64], R4 ;  /* 0x0000000402007986 */ /* 0x001fe2000c101b06 */
[----:B------:R-:W-:Y:S05]  /*0260*/  EXIT ;  /* 0x000000000000794d */ /* 0x000fea0003800000 */
        .weak           $__internal_0_$__cuda_sm20_div_rn_f64_full
        .type           $__internal_0_$__cuda_sm20_div_rn_f64_full,@function
        .size           $__internal_0_$__cuda_sm20_div_rn_f64_full,(.L_x_9 - $__internal_0_$__cuda_sm20_div_rn_f64_full)
$__internal_0_$__cuda_sm20_div_rn_f64_full:
[C---:B------:R-:W-:Y:S01]  /*0270*/  FSETP.GEU.AND P0, PT, |R7|.reuse, 1.469367938527859385e-39, PT ;  /* 0x001000000700780b */ /* 0x040fe20003f0e200 */
[----:B------:R-:W-:Y:S01]  /*0280*/  IMAD.MOV.U32 R12, RZ, RZ, 0x1 ;  /* 0x00000001ff0c7424 */ /* 0x000fe200078e00ff */
[C---:B------:R-:W-:Y:S01]  /*0290*/  LOP3.LUT R2, R7.reuse, 0x800fffff, RZ, 0xc0, !PT ;  /* 0x800fffff07027812 */ /* 0x040fe200078ec0ff */
[----:B------:R-:W-:Y:S01]  /*02a0*/  IMAD.MOV.U32 R14, RZ, RZ, 0x1ca00000 ;  /* 0x1ca00000ff0e7424 */ /* 0x000fe200078e00ff */
[----:B------:R-:W-:Y:S02]  /*02b0*/  LOP3.LUT R20, R7, 0x7ff00000, RZ, 0xc0, !PT ;  /* 0x7ff0000007147812 */ /* 0x000fe400078ec0ff */
[----:B------:R-:W-:Y:S01]  /*02c0*/  LOP3.LUT R3, R2, 0x3ff00000, RZ, 0xfc, !PT ;  /* 0x3ff0000002037812 */ /* 0x000fe200078efcff */
[----:B------:R-:W-:Y:S01]  /*02d0*/  IMAD.MOV.U32 R2, RZ, RZ, R6 ;  /* 0x000000ffff027224 */ /* 0x000fe200078e0006 */
[----:B------:R-:W-:-:S04]  /*02e0*/  LOP3.LUT R15, R9, 0x7ff00000, RZ, 0xc0, !PT ;  /* 0x7ff00000090f7812 */ /* 0x000fc800078ec0ff */
[----:B------:R-:W-:Y:S01]  /*02f0*/  ISETP.GE.U32.AND P1, PT, R15, R20, PT ;  /* 0x000000140f00720c */ /* 0x000fe20003f26070 */
[----:B------:R-:W-:Y:S01]  /*0300*/  @!P0 DMUL R2, R6, 8.98846567431157953865e+307 ;  /* 0x7fe0000006028828 */ /* 0x000fe20000000000 */
[----:B------:R-:W-:-:S05]  /*0310*/  IMAD.MOV.U32 R22, RZ, RZ, R15 ;  /* 0x000000ffff167224 */ /* 0x000fca00078e000f */
[----:B------:R-:W0:Y:S02]  /*0320*/  MUFU.RCP64H R13, R3 ;  /* 0x00000003000d7308 */ /* 0x000e240000001800 */
[----:B0-----:R-:W-:-:S08]  /*0330*/  DFMA R10, R12, -R2, 1 ;  /* 0x3ff000000c0a742b */ /* 0x001fd00000000802 */
[----:B------:R-:W-:-:S08]  /*0340*/  DFMA R10, R10, R10, R10 ;  /* 0x0000000a0a0a722b */ /* 0x000fd0000000000a */
[----:B------:R-:W-:Y:S01]  /*0350*/  DFMA R12, R12, R10, R12 ;  /* 0x0000000a0c0c722b */ /* 0x000fe2000000000c */
[----:B------:R-:W-:Y:S01]  /*0360*/  SEL R11, R14, 0x63400000, !P1 ;  /* 0x634000000e0b7807 */ /* 0x000fe20004800000 */
[----:B------:R-:W-:Y:S01]  /*0370*/  IMAD.MOV.U32 R10, RZ, RZ, R8 ;  /* 0x000000ffff0a7224 */ /* 0x000fe200078e0008 */
[----:B------:R-:W-:Y:S02]  /*0380*/  FSETP.GEU.AND P1, PT, |R9|, 1.469367938527859385e-39, PT ;  /* 0x001000000900780b */ /* 0x000fe40003f2e200 */
[----:B------:R-:W-:-:S03]  /*0390*/  LOP3.LUT R11, R11, 0x800fffff, R9, 0xf8, !PT ;  /* 0x800fffff0b0b7812 */ /* 0x000fc600078ef809 */
[----:B------:R-:W-:-:S08]  /*03a0*/  DFMA R18, R12, -R2, 1 ;  /* 0x3ff000000c12742b */ /* 0x000fd00000000802 */
[----:B------:R-:W-:Y:S01]  /*03b0*/  DFMA R12, R12, R18, R12 ;  /* 0x000000120c0c722b */ /* 0x000fe2000000000c */
[----:B------:R-:W-:Y:S10]  /*03c0*/  @P1 BRA `(.L_x_3) ;  /* 0x0000000000201947 */ /* 0x000ff40003800000 */
[----:B------:R-:W-:-:S04]  /*03d0*/  LOP3.LUT R18, R7, 0x7ff00000, RZ, 0xc0, !PT ;  /* 0x7ff0000007127812 */ /* 0x000fc800078ec0ff */
[----:B------:R-:W-:Y:S01]  /*03e0*/  ISETP.GE.U32.AND P1, PT, R15, R18, PT ;  /* 0x000000120f00720c */ /* 0x000fe20003f26070 */
[----:B------:R-:W-:-:S03]  /*03f0*/  IMAD.MOV.U32 R18, RZ, RZ, RZ ;  /* 0x000000ffff127224 */ /* 0x000fc600078e00ff */
[----:B------:R-:W-:-:S04]  /*0400*/  SEL R17, R14, 0x63400000, !P1 ;  /* 0x634000000e117807 */ /* 0x000fc80004800000 */
[----:B------:R-:W-:-:S04]  /*0410*/  LOP3.LUT R17, R17, 0x80000000, R9, 0xf8, !PT ;  /* 0x8000000011117812 */ /* 0x000fc800078ef809 */
[----:B------:R-:W-:-:S06]  /*0420*/  LOP3.LUT R19, R17, 0x100000, RZ, 0xfc, !PT ;  /* 0x0010000011137812 */ /* 0x000fcc00078efcff */
[----:B------:R-:W-:-:S10]  /*0430*/  DFMA R10, R10, 2, -R18 ;  /* 0x400000000a0a782b */ /* 0x000fd40000000812 */
[----:B------:R-:W-:-:S07]  /*0440*/  LOP3.LUT R22, R11, 0x7ff00000, RZ, 0xc0, !PT ;  /* 0x7ff000000b167812 */ /* 0x000fce00078ec0ff */
.L_x_3:
[----:B------:R-:W-:Y:S01]  /*0450*/  IMAD.MOV.U32 R17, RZ, RZ, R20 ;  /* 0x000000ffff117224 */ /* 0x000fe200078e0014 */
[----:B------:R-:W-:Y:S01]  /*0460*/  @!P0 LOP3.LUT R17, R3, 0x7ff00000, RZ, 0xc0, !PT ;  /* 0x7ff0000003118812 */ /* 0x000fe200078ec0ff */
[----:B------:R-:W-:Y:S01]  /*0470*/  VIADD R23, R22, 0xffffffff ;  /* 0xffffffff16177836 */ /* 0x000fe20000000000 */
[----:B------:R-:W-:-:S03]  /*0480*/  DMUL R18, R12, R10 ;  /* 0x0000000a0c127228 */ /* 0x000fc60000000000 */
[----:B------:R-:W-:Y:S01]  /*0490*/  VIADD R24, R17, 0xffffffff ;  /* 0xffffffff11187836 */ /* 0x000fe20000000000 */
[----:B------:R-:W-:-:S04]  /*04a0*/  ISETP.GT.U32.AND P0, PT, R23, 0x7feffffe, PT ;  /* 0x7feffffe1700780c */ /* 0x000fc80003f04070 */
[----:B------:R-:W-:Y:S01]  /*04b0*/  ISETP.GT.U32.OR P0, PT, R24, 0x7feffffe, P0 ;  /* 0x7feffffe1800780c */ /* 0x000fe20000704470 */
[----:B------:R-:W-:-:S08]  /*04c0*/  DFMA R20, R18, -R2, R10 ;  /* 0x800000021214722b */ /* 0x000fd0000000000a */
[----:B------:R-:W-:-:S04]  /*04d0*/  DFMA R12, R12, R20, R18 ;  /* 0x000000140c0c722b */ /* 0x000fc80000000012 */
[----:B------:R-:W-:Y:S07]  /*04e0*/  @P0 BRA `(.L_x_4) ;  /* 0x00000000006c0947 */ /* 0x000fee0003800000 */
[----:B------:R-:W-:-:S04]  /*04f0*/  LOP3.LUT R18, R7, 0x7ff00000, RZ, 0xc0, !PT ;  /* 0x7ff0000007127812 */ /* 0x000fc800078ec0ff */
[CC--:B------:R-:W-:Y:S02]  /*0500*/  VIADDMNMX R8, R15.reuse, -R18.reuse, 0xb9600000, !PT ;  /* 0xb96000000f087446 */ /* 0x0c0fe40007800912 */
[----:B------:R-:W-:Y:S02]  /*0510*/  ISETP.GE.U32.AND P0, PT, R15, R18, PT ;  /* 0x000000120f00720c */ /* 0x000fe40003f06070 */
[----:B------:R-:W-:Y:S02]  /*0520*/  VIMNMX R8, PT, PT, R8, 0x46a00000, PT ;  /* 0x46a0000008087848 */ /* 0x000fe40003fe0100 */
[----:B------:R-:W-:-:S05]  /*0530*/  SEL R17, R14, 0x63400000, !P0 ;  /* 0x634000000e117807 */ /* 0x000fca0004000000 */
[----:B------:R-:W-:Y:S02]  /*0540*/  IMAD.IADD R17, R8, 0x1, -R17 ;  /* 0x0000000108117824 */ /* 0x000fe400078e0a11 */
[----:B------:R-:W-:Y:S02]  /*0550*/  IMAD.MOV.U32 R8, RZ, RZ, RZ ;  /* 0x000000ffff087224 */ /* 0x000fe400078e00ff */
[----:B------:R-:W-:-:S06]  /*0560*/  VIADD R9, R17, 0x7fe00000 ;  /* 0x7fe0000011097836 */ /* 0x000fcc0000000000 */
[----:B------:R-:W-:-:S10]  /*0570*/  DMUL R14, R12, R8 ;  /* 0x000000080c0e7228 */ /* 0x000fd40000000000 */
[----:B------:R-:W-:-:S13]  /*0580*/  FSETP.GTU.AND P0, PT, |R15|, 1.469367938527859385e-39, PT ;  /* 0x001000000f00780b */ /* 0x000fda0003f0c200 */
[----:B------:R-:W-:Y:S05]  /*0590*/  @P0 BRA `(.L_x_5) ;  /* 0x0000000000940947 */ /* 0x000fea0003800000 */
[----:B------:R-:W-:Y:S01]  /*05a0*/  DFMA R2, R12, -R2, R10 ;  /* 0x800000020c02722b */ /* 0x000fe2000000000a */
[----:B------:R-:W-:-:S09]  /*05b0*/  IMAD.MOV.U32 R8, RZ, RZ, RZ ;  /* 0x000000ffff087224 */ /* 0x000fd200078e00ff */
[C---:B------:R-:W-:Y:S02]  /*05c0*/  FSETP.NEU.AND P0, PT, R3.reuse, RZ, PT ;  /* 0x000000ff0300720b */ /* 0x040fe40003f0d000 */
[----:B------:R-:W-:-:S04]  /*05d0*/  LOP3.LUT R7, R3, 0x80000000, R7, 0x48, !PT ;  /* 0x8000000003077812 */ /* 0x000fc800078e4807 */
[----:B------:R-:W-:-:S07]  /*05e0*/  LOP3.LUT R9, R7, R9, RZ, 0xfc, !PT ;  /* 0x0000000907097212 */ /* 0x000fce00078efcff */
[----:B------:R-:W-:Y:S05]  /*05f0*/  @!P0 BRA `(.L_x_5) ;  /* 0x00000000007c8947 */ /* 0x000fea0003800000 */
[----:B------:R-:W-:Y:S01]  /*0600*/  IMAD.MOV R3, RZ, RZ, -R17 ;  /* 0x000000ffff037224 */ /* 0x000fe200078e0a11 */
[----:B------:R-:W-:Y:S01]  /*0610*/  DMUL.RP R8, R12, R8 ;  /* 0x000000080c087228 */ /* 0x000fe20000008000 */
[----:B------:R-:W-:-:S06]  /*0620*/  IMAD.MOV.U32 R2, RZ, RZ, RZ ;  /* 0x000000ffff027224 */ /* 0x000fcc00078e00ff */
[----:B------:R-:W-:-:S03]  /*0630*/  DFMA R2, R14, -R2, R12 ;  /* 0x800000020e02722b */ /* 0x000fc6000000000c */
[----:B------:R-:W-:-:S03]  /*0640*/  LOP3.LUT R7, R9, R7, RZ, 0x3c, !PT ;  /* 0x0000000709077212 */ /* 0x000fc600078e3cff */
[----:B------:R-:W-:-:S04]  /*0650*/  IADD3 R2, PT, PT, -R17, -0x43300000, RZ ;  /* 0xbcd0000011027810 */ /* 0x000fc80007ffe1ff */
[----:B------:R-:W-:-:S04]  /*0660*/  FSETP.NEU.AND P0, PT, |R3|, R2, PT ;  /* 0x000000020300720b */ /* 0x000fc80003f0d200 */
[----:B------:R-:W-:Y:S02]  /*0670*/  FSEL R14, R8, R14, !P0 ;  /* 0x0000000e080e7208 */ /* 0x000fe40004000000 */
[----:B------:R-:W-:Y:S01]  /*0680*/  FSEL R15, R7, R15, !P0 ;  /* 0x0000000f070f7208 */ /* 0x000fe20004000000 */
[----:B------:R-:W-:Y:S06]  /*0690*/  BRA `(.L_x_5) ;  /* 0x0000000000547947 */ /* 0x000fec0003800000 */
.L_x_4:
[----:B------:R-:W-:-:S14]  /*06a0*/  DSETP.NAN.AND P0, PT, R8, R8, PT ;  /* 0x000000080800722a */ /* 0x000fdc0003f08000 */
[----:B------:R-:W-:Y:S05]  /*06b0*/  @P0 BRA `(.L_x_6) ;  /* 0x0000000000440947 */ /* 0x000fea0003800000 */
[----:B------:R-:W-:-:S14]  /*06c0*/  DSETP.NAN.AND P0, PT, R6, R6, PT ;  /* 0x000000060600722a */ /* 0x000fdc0003f08000 */
[----:B------:R-:W-:Y:S05]  /*06d0*/  @P0 BRA `(.L_x_7) ;  /* 0x0000000000300947 */ /* 0x000fea0003800000 */
[----:B------:R-:W-:Y:S01]  /*06e0*/  ISETP.NE.AND P0, PT, R22, R17, PT ;  /* 0x000000111600720c */ /* 0x000fe20003f05270 */
[----:B------:R-:W-:Y:S02]  /*06f0*/  IMAD.MOV.U32 R14, RZ, RZ, 0x0 ;  /* 0x00000000ff0e7424 */ /* 0x000fe400078e00ff */
[----:B------:R-:W-:-:S10]  /*0700*/  IMAD.MOV.U32 R15, RZ, RZ, -0x80000 ;  /* 0xfff80000ff0f7424 */ /* 0x000fd400078e00ff */
[----:B------:R-:W-:Y:S05]  /*0710*/  @!P0 BRA `(.L_x_5) ;  /* 0x0000000000348947 */ /* 0x000fea0003800000 */
[----:B------:R-:W-:Y:S02]  /*0720*/  ISETP.NE.AND P0, PT, R22, 0x7ff00000, PT ;  /* 0x7ff000001600780c */ /* 0x000fe40003f05270 */
[----:B------:R-:W-:Y:S02]  /*0730*/  LOP3.LUT R15, R9, 0x80000000, R7, 0x48, !PT ;  /* 0x80000000090f7812 */ /* 0x000fe400078e4807 */
[----:B------:R-:W-:-:S13]  /*0740*/  ISETP.EQ.OR P0, PT, R17, RZ, !P0 ;  /* 0x000000ff1100720c */ /* 0x000fda0004702670 */
[----:B------:R-:W-:Y:S01]  /*0750*/  @P0 LOP3.LUT R2, R15, 0x7ff00000, RZ, 0xfc, !PT ;  /* 0x7ff000000f020812 */ /* 0x000fe200078efcff */
[----:B------:R-:W-:Y:S02]  /*0760*/  @!P0 IMAD.MOV.U32 R14, RZ, RZ, RZ ;  /* 0x000000ffff0e8224 */ /* 0x000fe400078e00ff */
[----:B------:R-:W-:Y:S02]  /*0770*/  @P0 IMAD.MOV.U32 R14, RZ, RZ, RZ ;  /* 0x000000ffff0e0224 */ /* 0x000fe400078e00ff */
[----:B------:R-:W-:Y:S01]  /*0780*/  @P0 IMAD.MOV.U32 R15, RZ, RZ, R2 ;  /* 0x000000ffff0f0224 */ /* 0x000fe200078e0002 */
[----:B------:R-:W-:Y:S06]  /*0790*/  BRA `(.L_x_5) ;  /* 0x0000000000147947 */ /* 0x000fec0003800000 */
.L_x_7:
[----:B------:R-:W-:Y:S01]  /*07a0*/  LOP3.LUT R15, R7, 0x80000, RZ, 0xfc, !PT ;  /* 0x00080000070f7812 */ /* 0x000fe200078efcff */
[----:B------:R-:W-:Y:S01]  /*07b0*/  IMAD.MOV.U32 R14, RZ, RZ, R6 ;  /* 0x000000ffff0e7224 */ /* 0x000fe200078e0006 */
[----:B------:R-:W-:Y:S06]  /*07c0*/  BRA `(.L_x_5) ;  /* 0x0000000000087947 */ /* 0x000fec0003800000 */
.L_x_6:
[----:B------:R-:W-:Y:S01]  /*07d0*/  LOP3.LUT R15, R9, 0x80000, RZ, 0xfc, !PT ;  /* 0x00080000090f7812 */ /* 0x000fe200078efcff */
[----:B------:R-:W-:-:S07]  /*07e0*/  IMAD.MOV.U32 R14, RZ, RZ, R8 ;  /* 0x000000ffff0e7224 */ /* 0x000fce00078e0008 */
.L_x_5:
[----:B------:R-:W-:Y:S02]  /*07f0*/  IMAD.MOV.U32 R2, RZ, RZ, R0 ;  /* 0x000000ffff027224 */ /* 0x000fe400078e0000 */
[----:B------:R-:W-:-:S04]  /*0800*/  IMAD.MOV.U32 R3, RZ, RZ, 0x0 ;  /* 0x00000000ff037424 */ /* 0x000fc800078e00ff */
[----:B------:R-:W-:Y:S05]  /*0810*/  RET.REL.NODEC R2 `(_Z21newton_raphson_kernelPdddi) ;  /* 0xfffffff402f87950 */ /* 0x000fea0003c3ffff */
.L_x_8:
[----:B------:R-:W-:-:S00]  /*0820*/  BRA `(.L_x_8) ;  /* 0xfffffffc00fc7947 */ /* 0x000fc0000383ffff */
[----:B------:R-:W-:-:S00]  /*0830*/  NOP ;  /* 0x0000000000007918 */ /* 0x000fc00000000000 */
        /* <DEDUP_REMOVED lines=12> */
.L_x_9:


//--------------------- .nv.shared.reserved.0     --------------------------
	.section	.nv.shared.reserved.0,"aw",@nobits
	.weak		__nv_reservedSMEM_offset_0_alias
	.size		__nv_reservedSMEM_offset_0_alias, 0, 64
	.other		__nv_reservedSMEM_offset_0_alias,@"STO_CUDA_RESERVED_SHARED STV_DEFAULT"
__nv_reservedSMEM_offset_0_alias:
	.zero		0
	.zero		64


//--------------------- .nv.constant0._Z21newton_raphson_kernelPdddi --------------------------
	.section	.nv.constant0._Z21newton_raphson_kernelPdddi,"a",@progbits
	.sectionflags	@""
	.align	4
.nv.constant0._Z21newton_raphson_kernelPdddi:
	.zero		924


//--------------------- SYMBOLS --------------------------

	.type		.nv.reservedSmem.offset0,@object
	.size		.nv.reservedSmem.offset0,0x4
